	.headerflags	@"EF_CUDA_TEXMODE_UNIFIED EF_CUDA_64BIT_ADDRESS EF_CUDA_ACCELERATORS EF_CUDA_SM90 EF_CUDA_VIRTUAL_SM(EF_CUDA_SM90)"
	.elftype	@"ET_EXEC"


//--------------------- .nv.info                  --------------------------
	.section	.nv.info,"",@"SHT_CUDA_INFO"
	.align	4


	//----- nvinfo : EIATTR_REGCOUNT
	.align		4
        /*0000*/ 	.byte	0x04, 0x2f
        /*0002*/ 	.short	(.L_1 - .L_0)
	.align		4
.L_0:
        /*0004*/ 	.word	index@(triton_poi_fused_convolution_12)
        /*0008*/ 	.word	0x0000000c


	//----- nvinfo : EIATTR_MIN_STACK_SIZE
	.align		4
.L_1:
        /*000c*/ 	.byte	0x04, 0x12
        /*000e*/ 	.short	(.L_3 - .L_2)
	.align		4
.L_2:
        /*0010*/ 	.word	index@(triton_poi_fused_convolution_12)
        /*0014*/ 	.word	0x00000000


	//----- nvinfo : EIATTR_FRAME_SIZE
	.align		4
.L_3:
        /*0018*/ 	.byte	0x04, 0x11
        /*001a*/ 	.short	(.L_5 - .L_4)
	.align		4
.L_4:
        /*001c*/ 	.word	index@(triton_poi_fused_convolution_12)
        /*0020*/ 	.word	0x00000000


	//----- nvinfo : EIATTR_MIN_STACK_SIZE
	.align		4
.L_5:
        /*0024*/ 	.byte	0x04, 0x12
        /*0026*/ 	.short	(.L_7 - .L_6)
	.align		4
.L_6:
        /*0028*/ 	.word	index@(triton_poi_fused_convolution_12)
        /*002c*/ 	.word	0x00000000
.L_7:


//--------------------- .nv.info.triton_poi_fused_convolution_12 --------------------------
	.section	.nv.info.triton_poi_fused_convolution_12,"",@"SHT_CUDA_INFO"
	.sectionflags	@""
	.align	4


	//----- nvinfo : EIATTR_CUDA_API_VERSION
	.align		4
        /*0000*/ 	.byte	0x04, 0x37
        /*0002*/ 	.short	(.L_9 - .L_8)
.L_8:
        /*0004*/ 	.word	0x0000007c


	//----- nvinfo : EIATTR_KPARAM_INFO
	.align		4
.L_9:
        /*0008*/ 	.byte	0x04, 0x17
        /*000a*/ 	.short	(.L_11 - .L_10)
.L_10:
        /*000c*/ 	.word	0x00000000
        /*0010*/ 	.short	0x0002
        /*0012*/ 	.short	0x0010
        /*0014*/ 	.byte	0x00, 0xf0, 0x11, 0x00


	//----- nvinfo : EIATTR_KPARAM_INFO
	.align		4
.L_11:
        /*0018*/ 	.byte	0x04, 0x17
        /*001a*/ 	.short	(.L_13 - .L_12)
.L_12:
        /*001c*/ 	.word	0x00000000
        /*0020*/ 	.short	0x0001
        /*0022*/ 	.short	0x0008
        /*0024*/ 	.byte	0x00, 0xf4, 0x21, 0x00


	//----- nvinfo : EIATTR_KPARAM_INFO
	.align		4
.L_13:
        /*0028*/ 	.byte	0x04, 0x17
        /*002a*/ 	.short	(.L_15 - .L_14)
.L_14:
        /*002c*/ 	.word	0x00000000
        /*0030*/ 	.short	0x0000
        /*0032*/ 	.short	0x0000
        /*0034*/ 	.byte	0x00, 0xf4, 0x21, 0x00


	//----- nvinfo : EIATTR_SPARSE_MMA_MASK
	.align		4
.L_15:
        /*0038*/ 	.byte	0x03, 0x50
        /*003a*/ 	.short	0x0000


	//----- nvinfo : EIATTR_MAXREG_COUNT
	.align		4
        /*003c*/ 	.byte	0x03, 0x1b
        /*003e*/ 	.short	0x00ff


	//----- nvinfo : EIATTR_EXIT_INSTR_OFFSETS
	.align		4
        /*0040*/ 	.byte	0x04, 0x1c
        /*0042*/ 	.short	(.L_17 - .L_16)


	//   ....[0]....
.L_16:
        /*0044*/ 	.word	0x00000150


	//----- nvinfo : EIATTR_REQNTID
	.align		4
.L_17:
        /*0048*/ 	.byte	0x04, 0x10
        /*004a*/ 	.short	(.L_19 - .L_18)
.L_18:
        /*004c*/ 	.word	0x00000100
        /*0050*/ 	.word	0x00000001
        /*0054*/ 	.word	0x00000001


	//----- nvinfo : EIATTR_CBANK_PARAM_SIZE
	.align		4
.L_19:
        /*0058*/ 	.byte	0x03, 0x19
        /*005a*/ 	.short	0x0014


	//----- nvinfo : EIATTR_PARAM_CBANK
	.align		4
        /*005c*/ 	.byte	0x04, 0x0a
        /*005e*/ 	.short	(.L_21 - .L_20)
	.align		4
.L_20:
        /*0060*/ 	.word	index@(.nv.constant0.triton_poi_fused_convolution_12)
        /*0064*/ 	.short	0x0210
        /*0066*/ 	.short	0x0014


	//----- nvinfo : EIATTR_SW_WAR
	.align		4
.L_21:
        /*0068*/ 	.byte	0x04, 0x36
        /*006a*/ 	.short	(.L_23 - .L_22)
.L_22:
        /*006c*/ 	.word	0x00000008
.L_23:


//--------------------- .nv.callgraph             --------------------------
	.section	.nv.callgraph,"",@"SHT_CUDA_CALLGRAPH"
	.align	4
	.sectionentsize	8
	.align		4
        /*0000*/ 	.word	0x00000000
	.align		4
        /*0004*/ 	.word	0xffffffff
	.align		4
        /*0008*/ 	.word	0x00000000
	.align		4
        /*000c*/ 	.word	0xfffffffe
	.align		4
        /*0010*/ 	.word	0x00000000
	.align		4
        /*0014*/ 	.word	0xfffffffd
	.align		4
        /*0018*/ 	.word	0x00000000
	.align		4
        /*001c*/ 	.word	0xfffffffc


//--------------------- .text.triton_poi_fused_convolution_12 --------------------------
	.section	.text.triton_poi_fused_convolution_12,"ax",@progbits
	.align	128
        .global         triton_poi_fused_convolution_12
        .type           triton_poi_fused_convolution_12,@function
        .size           triton_poi_fused_convolution_12,(.L_x_1 - triton_poi_fused_convolution_12)
        .other          triton_poi_fused_convolution_12,@"STO_CUDA_ENTRY STV_DEFAULT"
triton_poi_fused_convolution_12:
.text.triton_poi_fused_convolution_12:
[----:B------:R-:W-:Y:S01]  /*0000*/  LDC R1, c[0x0][0x28] ;  /* 0x00000a00ff017b82 */ /* 0x000fe20000000800 */
[----:B------:R-:W1:Y:S07]  /*0010*/  S2R R0, SR_TID.X ;  /* 0x0000000000007919 */ /* 0x000e6e0000002100 */
[----:B------:R-:W2:Y:S01]  /*0020*/  LDC.64 R4, c[0x0][0x218] ;  /* 0x00008600ff047b82 */ /* 0x000ea20000000a00 */
[----:B------:R-:W-:Y:S01]  /*0030*/  ULDC.64 UR4, c[0x0][0x208] ;  /* 0x0000820000047ab9 */ /* 0x000fe20000000a00 */
[----:B------:R-:W3:Y:S06]  /*0040*/  S2R R7, SR_CTAID.X ;  /* 0x0000000000077919 */ /* 0x000eec0000002500 */
[----:B------:R-:W4:Y:S01]  /*0050*/  LDC.64 R2, c[0x0][0x210] ;  /* 0x00008400ff027b82 */ /* 0x000f220000000a00 */
[----:B-1----:R-:W-:Y:S01]  /*0060*/  IMAD.SHL.U32 R0, R0, 0x2, RZ ;  /* 0x0000000200007824 */ /* 0x002fe200078e00ff */
[----:B---3--:R-:W-:-:S04]  /*0070*/  SHF.R.S32.HI R6, RZ, 0x16, R7 ;  /* 0x00000016ff067819 */ /* 0x008fc80000011407 */
[----:B------:R-:W-:-:S04]  /*0080*/  LOP3.LUT R0, R0, 0x1fe, RZ, 0xc0, !PT ;  /* 0x000001fe00007812 */ /* 0x000fc800078ec0ff */
[----:B------:R-:W-:Y:S02]  /*0090*/  LEA R7, R7, R0, 0x9 ;  /* 0x0000000007077211 */ /* 0x000fe400078e48ff */
[----:B------:R-:W-:-:S03]  /*00a0*/  SGXT R0, R6, 0x1 ;  /* 0x000000010600781a */ /* 0x000fc60000000200 */
[----:B----4-:R-:W-:Y:S01]  /*00b0*/  IMAD.WIDE R2, R7, 0x4, R2 ;  /* 0x0000000407027825 */ /* 0x010fe200078e0202 */
[----:B------:R-:W-:-:S04]  /*00c0*/  LEA.HI R0, R0, R7, RZ, 0x8 ;  /* 0x0000000700007211 */ /* 0x000fc800078f40ff */
[----:B------:R-:W-:-:S05]  /*00d0*/  LOP3.LUT R0, R0, 0xffffff00, RZ, 0xc0, !PT ;  /* 0xffffff0000007812 */ /* 0x000fca00078ec0ff */
[----:B------:R-:W-:Y:S02]  /*00e0*/  IMAD.IADD R9, R7, 0x1, -R0 ;  /* 0x0000000107097824 */ /* 0x000fe400078e0a00 */
[----:B------:R-:W3:Y:S02]  /*00f0*/  LDG.E.64 R6, desc[UR4][R2.64] ;  /* 0x0000000402067981 */ /* 0x000ee4000c1e1b00 */
[----:B--2---:R-:W-:-:S06]  /*0100*/  IMAD.WIDE R4, R9, 0x4, R4 ;  /* 0x0000000409047825 */ /* 0x004fcc00078e0204 */
[----:B------:R-:W3:Y:S02]  /*0110*/  LDG.E.EL.64 R4, desc[UR4][R4.64] ;  /* 0x0000000404047981 */ /* 0x000ee4000c2e1b00 */
[----:B---3--:R-:W-:Y:S01]  /*0120*/  FADD R6, R6, R4 ;  /* 0x0000000406067221 */ /* 0x008fe20000000000 */
[----:B------:R-:W-:-:S05]  /*0130*/  FADD R7, R7, R5 ;  /* 0x0000000507077221 */ /* 0x000fca0000000000 */
[----:B------:R-:W-:Y:S01]  /*0140*/  STG.E.64 desc[UR4][R2.64], R6 ;  /* 0x0000000602007986 */ /* 0x000fe2000c101b04 */
[----:B------:R-:W-:Y:S05]  /*0150*/  EXIT ;  /* 0x000000000000794d */ /* 0x000fea0003800000 */
.L_x_0:
[----:B------:R-:W-:-:S00]  /*0160*/  BRA `(.L_x_0) ;  /* 0xfffffffc00fc7947 */ /* 0x000fc0000383ffff */
[----:B------:R-:W-:-:S00]  /*0170*/  NOP ;  /* 0x0000000000007918 */ /* 0x000fc00000000000 */
        /* <DEDUP_REMOVED lines=8> */
.L_x_1:


//--------------------- .nv.constant0.triton_poi_fused_convolution_12 --------------------------
	.section	.nv.constant0.triton_poi_fused_convolution_12,"a",@progbits
	.sectionflags	@""
	.align	4
.nv.constant0.triton_poi_fused_convolution_12:
	.zero		548
